	.headerflags	@"EF_CUDA_TEXMODE_UNIFIED EF_CUDA_64BIT_ADDRESS EF_CUDA_ACCELERATORS EF_CUDA_SM90 EF_CUDA_VIRTUAL_SM(EF_CUDA_SM90)"
	.elftype	@"ET_EXEC"


//--------------------- .nv.info                  --------------------------
	.section	.nv.info,"",@"SHT_CUDA_INFO"
	.align	4


	//----- nvinfo : EIATTR_REGCOUNT
	.align		4
        /*0000*/ 	.byte	0x04, 0x2f
        /*0002*/ 	.short	(.L_2 - .L_1)
	.align		4
.L_1:
        /*0004*/ 	.word	index@(triton_per_fused__native_batch_norm_legit_convolution_relu_29)
        /*0008*/ 	.word	0x00000028


	//----- nvinfo : EIATTR_MIN_STACK_SIZE
	.align		4
.L_2:
        /*000c*/ 	.byte	0x04, 0x12
        /*000e*/ 	.short	(.L_4 - .L_3)
	.align		4
.L_3:
        /*0010*/ 	.word	index@(triton_per_fused__native_batch_norm_legit_convolution_relu_29)
        /*0014*/ 	.word	0x00000000


	//----- nvinfo : EIATTR_FRAME_SIZE
	.align		4
.L_4:
        /*0018*/ 	.byte	0x04, 0x11
        /*001a*/ 	.short	(.L_6 - .L_5)
	.align		4
.L_5:
        /*001c*/ 	.word	index@(triton_per_fused__native_batch_norm_legit_convolution_relu_29)
        /*0020*/ 	.word	0x00000000


	//----- nvinfo : EIATTR_MIN_STACK_SIZE
	.align		4
.L_6:
        /*0024*/ 	.byte	0x04, 0x12
        /*0026*/ 	.short	(.L_8 - .L_7)
	.align		4
.L_7:
        /*0028*/ 	.word	index@(triton_per_fused__native_batch_norm_legit_convolution_relu_29)
        /*002c*/ 	.word	0x00000000
.L_8:


//--------------------- .nv.info.triton_per_fused__native_batch_norm_legit_convolution_relu_29 --------------------------
	.section	.nv.info.triton_per_fused__native_batch_norm_legit_convolution_relu_29,"",@"SHT_CUDA_INFO"
	.sectionflags	@""
	.align	4


	//----- nvinfo : EIATTR_CUDA_API_VERSION
	.align		4
        /*0000*/ 	.byte	0x04, 0x37
        /*0002*/ 	.short	(.L_10 - .L_9)
.L_9:
        /*0004*/ 	.word	0x0000007c


	//----- nvinfo : EIATTR_KPARAM_INFO
	.align		4
.L_10:
        /*0008*/ 	.byte	0x04, 0x17
        /*000a*/ 	.short	(.L_12 - .L_11)
.L_11:
        /*000c*/ 	.word	0x00000000
        /*0010*/ 	.short	0x0006
        /*0012*/ 	.short	0x002c
        /*0014*/ 	.byte	0x00, 0xf0, 0x11, 0x00


	//----- nvinfo : EIATTR_KPARAM_INFO
	.align		4
.L_12:
        /*0018*/ 	.byte	0x04, 0x17
        /*001a*/ 	.short	(.L_14 - .L_13)
.L_13:
        /*001c*/ 	.word	0x00000000
        /*0020*/ 	.short	0x0005
        /*0022*/ 	.short	0x0028
        /*0024*/ 	.byte	0x00, 0xf0, 0x11, 0x00


	//----- nvinfo : EIATTR_KPARAM_INFO
	.align		4
.L_14:
        /*0028*/ 	.byte	0x04, 0x17
        /*002a*/ 	.short	(.L_16 - .L_15)
.L_15:
        /*002c*/ 	.word	0x00000000
        /*0030*/ 	.short	0x0004
        /*0032*/ 	.short	0x0020
        /*0034*/ 	.byte	0x00, 0xf4, 0x21, 0x00


	//----- nvinfo : EIATTR_KPARAM_INFO
	.align		4
.L_16:
        /*0038*/ 	.byte	0x04, 0x17
        /*003a*/ 	.short	(.L_18 - .L_17)
.L_17:
        /*003c*/ 	.word	0x00000000
        /*0040*/ 	.short	0x0003
        /*0042*/ 	.short	0x0018
        /*0044*/ 	.byte	0x00, 0xf4, 0x21, 0x00


	//----- nvinfo : EIATTR_KPARAM_INFO
	.align		4
.L_18:
        /*0048*/ 	.byte	0x04, 0x17
        /*004a*/ 	.short	(.L_20 - .L_19)
.L_19:
        /*004c*/ 	.word	0x00000000
        /*0050*/ 	.short	0x0002
        /*0052*/ 	.short	0x0010
        /*0054*/ 	.byte	0x00, 0xf4, 0x21, 0x00


	//----- nvinfo : EIATTR_KPARAM_INFO
	.align		4
.L_20:
        /*0058*/ 	.byte	0x04, 0x17
        /*005a*/ 	.short	(.L_22 - .L_21)
.L_21:
        /*005c*/ 	.word	0x00000000
        /*0060*/ 	.short	0x0001
        /*0062*/ 	.short	0x0008
        /*0064*/ 	.byte	0x00, 0xf4, 0x21, 0x00


	//----- nvinfo : EIATTR_KPARAM_INFO
	.align		4
.L_22:
        /*0068*/ 	.byte	0x04, 0x17
        /*006a*/ 	.short	(.L_24 - .L_23)
.L_23:
        /*006c*/ 	.word	0x00000000
        /*0070*/ 	.short	0x0000
        /*0072*/ 	.short	0x0000
        /*0074*/ 	.byte	0x00, 0xf4, 0x21, 0x00


	//----- nvinfo : EIATTR_SPARSE_MMA_MASK
	.align		4
.L_24:
        /*0078*/ 	.byte	0x03, 0x50
        /*007a*/ 	.short	0x0000


	//----- nvinfo : EIATTR_MAXREG_COUNT
	.align		4
        /*007c*/ 	.byte	0x03, 0x1b
        /*007e*/ 	.short	0x00ff


	//----- nvinfo : EIATTR_COOP_GROUP_MASK_REGIDS
	.align		4
        /*0080*/ 	.byte	0x04, 0x29
        /*0082*/ 	.short	(.L_26 - .L_25)


	//   ....[0]....
.L_25:
        /*0084*/ 	.word	0xffffffff


	//   ....[1]....
        /*0088*/ 	.word	0xffffffff


	//   ....[2]....
        /*008c*/ 	.word	0xffffffff


	//   ....[3]....
        /*0090*/ 	.word	0xffffffff


	//   ....[4]....
        /*0094*/ 	.word	0xffffffff


	//   ....[5]....
        /*0098*/ 	.word	0xffffffff


	//   ....[6]....
        /*009c*/ 	.word	0xffffffff


	//   ....[7]....
        /*00a0*/ 	.word	0xffffffff


	//   ....[8]....
        /*00a4*/ 	.word	0xffffffff


	//   ....[9]....
        /*00a8*/ 	.word	0xffffffff


	//   ....[10]....
        /*00ac*/ 	.word	0xffffffff


	//   ....[11]....
        /*00b0*/ 	.word	0xffffffff


	//   ....[12]....
        /*00b4*/ 	.word	0xffffffff


	//   ....[13]....
        /*00b8*/ 	.word	0xffffffff


	//   ....[14]....
        /*00bc*/ 	.word	0xffffffff


	//   ....[15]....
        /*00c0*/ 	.word	0xffffffff


	//----- nvinfo : EIATTR_COOP_GROUP_INSTR_OFFSETS
	.align		4
.L_26:
        /*00c4*/ 	.byte	0x04, 0x28
        /*00c6*/ 	.short	(.L_28 - .L_27)


	//   ....[0]....
.L_27:
        /*00c8*/ 	.word	0x00000420


	//   ....[1]....
        /*00cc*/ 	.word	0x00000430


	//   ....[2]....
        /*00d0*/ 	.word	0x00000450


	//   ....[3]....
        /*00d4*/ 	.word	0x00000470


	//   ....[4]....
        /*00d8*/ 	.word	0x00000490


	//   ....[5]....
        /*00dc*/ 	.word	0x000004b0


	//   ....[6]....
        /*00e0*/ 	.word	0x000004d0


	//   ....[7]....
        /*00e4*/ 	.word	0x000004f0


	//   ....[8]....
        /*00e8*/ 	.word	0x000005e0


	//   ....[9]....
        /*00ec*/ 	.word	0x00000650


	//   ....[10]....
        /*00f0*/ 	.word	0x00000670


	//   ....[11]....
        /*00f4*/ 	.word	0x00000690


	//   ....[12]....
        /*00f8*/ 	.word	0x000006b0


	//   ....[13]....
        /*00fc*/ 	.word	0x000006d0


	//   ....[14]....
        /*0100*/ 	.word	0x00000770


	//   ....[15]....
        /*0104*/ 	.word	0x00000780


	//----- nvinfo : EIATTR_EXIT_INSTR_OFFSETS
	.align		4
.L_28:
        /*0108*/ 	.byte	0x04, 0x1c
        /*010a*/ 	.short	(.L_30 - .L_29)


	//   ....[0]....
.L_29:
        /*010c*/ 	.word	0x00000ae0


	//   ....[1]....
        /*0110*/ 	.word	0x00000b10


	//----- nvinfo : EIATTR_REQNTID
	.align		4
.L_30:
        /*0114*/ 	.byte	0x04, 0x10
        /*0116*/ 	.short	(.L_32 - .L_31)
.L_31:
        /*0118*/ 	.word	0x00000100
        /*011c*/ 	.word	0x00000001
        /*0120*/ 	.word	0x00000001


	//----- nvinfo : EIATTR_CBANK_PARAM_SIZE
	.align		4
.L_32:
        /*0124*/ 	.byte	0x03, 0x19
        /*0126*/ 	.short	0x0030


	//----- nvinfo : EIATTR_PARAM_CBANK
	.align		4
        /*0128*/ 	.byte	0x04, 0x0a
        /*012a*/ 	.short	(.L_34 - .L_33)
	.align		4
.L_33:
        /*012c*/ 	.word	index@(.nv.constant0.triton_per_fused__native_batch_norm_legit_convolution_relu_29)
        /*0130*/ 	.short	0x0210
        /*0132*/ 	.short	0x0030


	//----- nvinfo : EIATTR_SW_WAR
	.align		4
.L_34:
        /*0134*/ 	.byte	0x04, 0x36
        /*0136*/ 	.short	(.L_36 - .L_35)
.L_35:
        /*0138*/ 	.word	0x00000008
.L_36:


//--------------------- .nv.callgraph             --------------------------
	.section	.nv.callgraph,"",@"SHT_CUDA_CALLGRAPH"
	.align	4
	.sectionentsize	8
	.align		4
        /*0000*/ 	.word	0x00000000
	.align		4
        /*0004*/ 	.word	0xffffffff
	.align		4
        /*0008*/ 	.word	0x00000000
	.align		4
        /*000c*/ 	.word	0xfffffffe
	.align		4
        /*0010*/ 	.word	0x00000000
	.align		4
        /*0014*/ 	.word	0xfffffffd
	.align		4
        /*0018*/ 	.word	0x00000000
	.align		4
        /*001c*/ 	.word	0xfffffffc


//--------------------- .nv.constant4             --------------------------
	.section	.nv.constant4,"a",@progbits
	.align	8
	.align		8
.nv.constant4:
        /*0000*/ 	.dword	_$_str


//--------------------- .text.triton_per_fused__native_batch_norm_legit_convolution_relu_29 --------------------------
	.section	.text.triton_per_fused__native_batch_norm_legit_convolution_relu_29,"ax",@progbits
	.sectionflags	@"SHF_BARRIERS=1"
	.align	128
        .global         triton_per_fused__native_batch_norm_legit_convolution_relu_29
        .type           triton_per_fused__native_batch_norm_legit_convolution_relu_29,@function
        .size           triton_per_fused__native_batch_norm_legit_convolution_relu_29,(.L_x_1 - triton_per_fused__native_batch_norm_legit_convolution_relu_29)
        .other          triton_per_fused__native_batch_norm_legit_convolution_relu_29,@"STO_CUDA_ENTRY STV_DEFAULT"
triton_per_fused__native_batch_norm_legit_convolution_relu_29:
.text.triton_per_fused__native_batch_norm_legit_convolution_relu_29:
[----:B------:R-:W0:Y:S02]  /*0000*/  LDC R1, c[0x0][0x28] ;  /* 0x00000a00ff017b82 */ /* 0x000e240000000800 */
[----:B------:R-:W1:Y:S01]  /*0010*/  S2R R31, SR_TID.X ;  /* 0x00000000001f7919 */ /* 0x000e620000002100 */
[----:B------:R-:W2:Y:S01]  /*0020*/  LDC.64 R2, c[0x0][0x210] ;  /* 0x00008400ff027b82 */ /* 0x000ea20000000a00 */
[----:B------:R-:W3:Y:S07]  /*0030*/  S2R R0, SR_CTAID.X ;  /* 0x0000000000007919 */ /* 0x000eee0000002500 */
[----:B------:R-:W4:Y:S01]  /*0040*/  LDC.64 R16, c[0x0][0x218] ;  /* 0x00008600ff107b82 */ /* 0x000f220000000a00 */
[----:B------:R-:W-:-:S02]  /*0050*/  CS2R R8, SRZ ;  /* 0x0000000000087805 */ /* 0x000fc4000001ff00 */
[----:B------:R-:W-:Y:S01]  /*0060*/  CS2R R10, SRZ ;  /* 0x00000000000a7805 */ /* 0x000fe2000001ff00 */
[----:B------:R-:W-:Y:S01]  /*0070*/  ULDC.64 UR6, c[0x0][0x208] ;  /* 0x0000820000067ab9 */ /* 0x000fe20000000a00 */
[----:B-1----:R-:W-:Y:S02]  /*0080*/  SHF.R.U32.HI R15, RZ, 0x4, R31 ;  /* 0x00000004ff0f7819 */ /* 0x002fe4000001161f */
[----:B------:R-:W-:Y:S02]  /*0090*/  SHF.L.U32 R4, R31, 0x2, RZ ;  /* 0x000000021f047819 */ /* 0x000fe400000006ff */
[----:B---3--:R-:W-:Y:S02]  /*00a0*/  SHF.L.U32 R12, R0, 0x5, RZ ;  /* 0x00000005000c7819 */ /* 0x008fe400000006ff */
[----:B------:R-:W-:Y:S02]  /*00b0*/  SHF.R.S32.HI R5, RZ, 0x1a, R0 ;  /* 0x0000001aff057819 */ /* 0x000fe40000011400 */
[----:B------:R-:W-:-:S02]  /*00c0*/  SGXT.U32 R15, R15, 0x4 ;  /* 0x000000040f0f781a */ /* 0x000fc40000000000 */
[----:B------:R-:W-:Y:S02]  /*00d0*/  SGXT R5, R5, 0x1 ;  /* 0x000000010505781a */ /* 0x000fe40000000200 */
[----:B------:R-:W-:Y:S02]  /*00e0*/  LOP3.LUT R25, R12, R15, RZ, 0xfc, !PT ;  /* 0x0000000f0c197212 */ /* 0x000fe400078efcff */
[----:B------:R-:W-:Y:S02]  /*00f0*/  LOP3.LUT R0, R12, 0x10, R15, 0xfe, !PT ;  /* 0x000000100c007812 */ /* 0x000fe400078efe0f */
[C---:B------:R-:W-:Y:S02]  /*0100*/  LEA.HI R6, R5.reuse, R25, RZ, 0x9 ;  /* 0x0000001905067211 */ /* 0x040fe400078f48ff */
[----:B------:R-:W-:Y:S02]  /*0110*/  LEA.HI R5, R5, R0, RZ, 0x9 ;  /* 0x0000000005057211 */ /* 0x000fe400078f48ff */
[----:B------:R-:W-:-:S02]  /*0120*/  LOP3.LUT R6, R6, 0xfffffe00, RZ, 0xc0, !PT ;  /* 0xfffffe0006067812 */ /* 0x000fc400078ec0ff */
[----:B------:R-:W-:Y:S02]  /*0130*/  LOP3.LUT R4, R4, 0x3c, RZ, 0xc0, !PT ;  /* 0x0000003c04047812 */ /* 0x000fe400078ec0ff */
[----:B------:R-:W-:Y:S02]  /*0140*/  ISETP.GE.AND P2, PT, R25, 0x800, PT ;  /* 0x000008001900780c */ /* 0x000fe40003f46270 */
[----:B------:R-:W-:Y:S02]  /*0150*/  ISETP.GE.AND P1, PT, R0, 0x800, PT ;  /* 0x000008000000780c */ /* 0x000fe40003f26270 */
[----:B------:R-:W-:Y:S02]  /*0160*/  LOP3.LUT R5, R5, 0xfffffe00, RZ, 0xc0, !PT ;  /* 0xfffffe0005057812 */ /* 0x000fe400078ec0ff */
[----:B------:R-:W-:Y:S02]  /*0170*/  IADD3 R19, R25, -R6, RZ ;  /* 0x8000000619137210 */ /* 0x000fe40007ffe0ff */
[----:B------:R-:W-:-:S02]  /*0180*/  CS2R R6, SRZ ;  /* 0x0000000000067805 */ /* 0x000fc4000001ff00 */
[-C--:B------:R-:W-:Y:S02]  /*0190*/  LEA R25, R25, R4.reuse, 0x6 ;  /* 0x0000000419197211 */ /* 0x080fe400078e30ff */
[----:B------:R-:W-:Y:S02]  /*01a0*/  LEA R13, R0, R4, 0x6 ;  /* 0x00000004000d7211 */ /* 0x000fe400078e30ff */
[----:B------:R-:W-:Y:S02]  /*01b0*/  IADD3 R23, R0, -R5, RZ ;  /* 0x8000000500177210 */ /* 0x000fe40007ffe0ff */
[----:B------:R-:W-:Y:S01]  /*01c0*/  CS2R R4, SRZ ;  /* 0x0000000000047805 */ /* 0x000fe2000001ff00 */
[----:B--2---:R-:W-:Y:S01]  /*01d0*/  IMAD.WIDE R20, R25, 0x4, R2 ;  /* 0x0000000419147825 */ /* 0x004fe200078e0202 */
[----:B------:R-:W-:-:S03]  /*01e0*/  HFMA2.MMA R14, -RZ, RZ, 0, 0 ;  /* 0x00000000ff0e7435 */ /* 0x000fc600000001ff */
[----:B------:R-:W-:Y:S01]  /*01f0*/  IMAD.WIDE R2, R13, 0x4, R2 ;  /* 0x000000040d027825 */ /* 0x000fe200078e0202 */
[----:B------:R-:W2:Y:S01]  /*0200*/  @!P2 LDG.E.128 R4, desc[UR6][R20.64] ;  /* 0x000000061404a981 */ /* 0x000ea2000c1e1d00 */
[----:B------:R-:W-:Y:S02]  /*0210*/  MOV R0, RZ ;  /* 0x000000ff00007202 */ /* 0x000fe40000000f00 */
[--C-:B----4-:R-:W-:Y:S01]  /*0220*/  IMAD.WIDE R18, R19, 0x4, R16.reuse ;  /* 0x0000000413127825 */ /* 0x110fe200078e0210 */
[----:B------:R-:W3:Y:S03]  /*0230*/  @!P1 LDG.E.128 R8, desc[UR6][R2.64] ;  /* 0x0000000602089981 */ /* 0x000ee6000c1e1d00 */
[----:B------:R-:W-:Y:S01]  /*0240*/  IMAD.WIDE R16, R23, 0x4, R16 ;  /* 0x0000000417107825 */ /* 0x000fe200078e0210 */
[----:B------:R-:W4:Y:S04]  /*0250*/  @!P2 LDG.E.EL R14, desc[UR6][R18.64] ;  /* 0x00000006120ea981 */ /* 0x000f28000c2e1900 */
[----:B------:R-:W5:Y:S01]  /*0260*/  @!P1 LDG.E.EL R0, desc[UR6][R16.64] ;  /* 0x0000000610009981 */ /* 0x000f62000c2e1900 */
[----:B------:R-:W1:Y:S01]  /*0270*/  S2UR UR5, SR_CgaCtaId ;  /* 0x00000000000579c3 */ /* 0x000e620000008800 */
[----:B------:R-:W-:-:S02]  /*0280*/  UMOV UR4, 0x400 ;  /* 0x0000040000047882 */ /* 0x000fc40000000000 */
[----:B-1----:R-:W-:Y:S01]  /*0290*/  UPRMT UR4, UR5, 0x654, UR4 ;  /* 0x0000065405047896 */ /* 0x002fe20008000004 */
[----:B--2---:R-:W-:Y:S02]  /*02a0*/  SEL R23, R4, RZ, !P2 ;  /* 0x000000ff04177207 */ /* 0x004fe40005000000 */
[----:B------:R-:W-:Y:S02]  /*02b0*/  SEL R5, R5, RZ, !P2 ;  /* 0x000000ff05057207 */ /* 0x000fe40005000000 */
[----:B------:R-:W-:Y:S02]  /*02c0*/  SEL R29, R7, RZ, !P2 ;  /* 0x000000ff071d7207 */ /* 0x000fe40005000000 */
[----:B---3--:R-:W-:Y:S02]  /*02d0*/  SEL R7, R8, RZ, !P1 ;  /* 0x000000ff08077207 */ /* 0x008fe40004800000 */
[----:B------:R-:W-:Y:S01]  /*02e0*/  SEL R33, R9, RZ, !P1 ;  /* 0x000000ff09217207 */ /* 0x000fe20004800000 */
[--C-:B----4-:R-:W-:Y:S01]  /*02f0*/  FADD R9, R5, R14.reuse ;  /* 0x0000000e05097221 */ /* 0x110fe20000000000 */
[----:B------:R-:W-:Y:S01]  /*0300*/  SEL R27, R6, RZ, !P2 ;  /* 0x000000ff061b7207 */ /* 0x000fe20005000000 */
[----:B------:R-:W-:Y:S01]  /*0310*/  FADD R8, R23, R14 ;  /* 0x0000000e17087221 */ /* 0x000fe20000000000 */
[----:B------:R-:W-:Y:S01]  /*0320*/  SEL R35, R10, RZ, !P1 ;  /* 0x000000ff0a237207 */ /* 0x000fe20004800000 */
[--C-:B-----5:R-:W-:Y:S01]  /*0330*/  FADD R5, R33, R0.reuse ;  /* 0x0000000021057221 */ /* 0x120fe20000000000 */
[----:B------:R-:W-:Y:S01]  /*0340*/  FADD R4, R7, R0 ;  /* 0x0000000007047221 */ /* 0x000fe20000000000 */
[----:B------:R-:W-:Y:S01]  /*0350*/  SEL R37, R11, RZ, !P1 ;  /* 0x000000ff0b257207 */ /* 0x000fe20004800000 */
[----:B------:R-:W-:Y:S01]  /*0360*/  FADD R10, R27, R14 ;  /* 0x0000000e1b0a7221 */ /* 0x000fe20000000000 */
[----:B------:R-:W-:Y:S01]  /*0370*/  FADD R7, R9, R8 ;  /* 0x0000000809077221 */ /* 0x000fe20000000000 */
[----:B------:R-:W-:Y:S01]  /*0380*/  FADD R6, R35, R0 ;  /* 0x0000000023067221 */ /* 0x000fe20000000000 */
[----:B------:R-:W-:Y:S01]  /*0390*/  FADD R17, R5, R4 ;  /* 0x0000000405117221 */ /* 0x000fe20000000000 */
[----:B------:R-:W-:Y:S01]  /*03a0*/  FADD R11, R29, R14 ;  /* 0x0000000e1d0b7221 */ /* 0x000fe20000000000 */
[----:B------:R-:W-:Y:S01]  /*03b0*/  FADD R14, R10, R7 ;  /* 0x000000070a0e7221 */ /* 0x000fe20000000000 */
[----:B------:R-:W-:Y:S01]  /*03c0*/  FADD R7, R37, R0 ;  /* 0x0000000025077221 */ /* 0x000fe20000000000 */
[----:B------:R-:W-:-:S04]  /*03d0*/  FADD R0, R6, R17 ;  /* 0x0000001106007221 */ /* 0x000fc80000000000 */
[----:B------:R-:W-:Y:S01]  /*03e0*/  FADD R0, R7, R0 ;  /* 0x0000000007007221 */ /* 0x000fe20000000000 */
[----:B------:R-:W-:-:S04]  /*03f0*/  FADD R14, R11, R14 ;  /* 0x0000000e0b0e7221 */ /* 0x000fc80000000000 */
[----:B------:R-:W-:Y:S02]  /*0400*/  FSEL R0, R0, RZ, !P1 ;  /* 0x000000ff00007208 */ /* 0x000fe40004800000 */
[----:B------:R-:W-:-:S03]  /*0410*/  FSEL R14, R14, RZ, !P2 ;  /* 0x000000ff0e0e7208 */ /* 0x000fc60005000000 */
[----:B------:R-:W1:Y:S04]  /*0420*/  SHFL.BFLY PT, R19, R0, 0x8, 0x1f ;  /* 0x0d001f0000137f89 */ /* 0x000e6800000e0000 */
[----:B------:R-:W2:Y:S01]  /*0430*/  SHFL.BFLY PT, R17, R14, 0x8, 0x1f ;  /* 0x0d001f000e117f89 */ /* 0x000ea200000e0000 */
[----:B-1----:R-:W-:-:S05]  /*0440*/  FADD R18, R0, R19 ;  /* 0x0000001300127221 */ /* 0x002fca0000000000 */
[----:B------:R-:W1:Y:S01]  /*0450*/  SHFL.BFLY PT, R19, R18, 0x4, 0x1f ;  /* 0x0c801f0012137f89 */ /* 0x000e6200000e0000 */
[----:B--2---:R-:W-:-:S05]  /*0460*/  FADD R17, R14, R17 ;  /* 0x000000110e117221 */ /* 0x004fca0000000000 */
        /* <DEDUP_REMOVED lines=9> */
[----:B-1----:R-:W-:-:S04]  /*0500*/  FADD R33, R24, R33 ;  /* 0x0000002118217221 */ /* 0x002fc80000000000 */
[C---:B------:R-:W-:Y:S01]  /*0510*/  FFMA R23, R33.reuse, -0.015625, R4 ;  /* 0xbc80000021177823 */ /* 0x040fe20000000004 */
[----:B------:R-:W-:Y:S01]  /*0520*/  FFMA R17, R33, -0.015625, R5 ;  /* 0xbc80000021117823 */ /* 0x000fe20000000005 */
[----:B--2---:R-:W-:Y:S02]  /*0530*/  FADD R27, R19, R0 ;  /* 0x00000000131b7221 */ /* 0x004fe40000000000 */
[----:B------:R-:W-:Y:S01]  /*0540*/  FMUL R0, R23, R23 ;  /* 0x0000001717007220 */ /* 0x000fe20000400000 */
[----:B------:R-:W-:-:S03]  /*0550*/  FFMA R18, R33, -0.015625, R6 ;  /* 0xbc80000021127823 */ /* 0x000fc60000000006 */
[----:B------:R-:W-:Y:S01]  /*0560*/  FFMA R35, R17, R17, R0 ;  /* 0x0000001111237223 */ /* 0x000fe20000000000 */
[----:B------:R-:W-:-:S03]  /*0570*/  FFMA R19, R33, -0.015625, R7 ;  /* 0xbc80000021137823 */ /* 0x000fc60000000007 */
[----:B------:R-:W-:-:S04]  /*0580*/  FFMA R0, R18, R18, R35 ;  /* 0x0000001212007223 */ /* 0x000fc80000000023 */
[----:B------:R-:W-:Y:S01]  /*0590*/  FFMA R0, R19, R19, R0 ;  /* 0x0000001313007223 */ /* 0x000fe20000000000 */
[----:B------:R-:W-:-:S04]  /*05a0*/  FFMA R28, R27, -0.015625, R8 ;  /* 0xbc8000001b1c7823 */ /* 0x000fc80000000008 */
[----:B------:R-:W-:Y:S01]  /*05b0*/  FSEL R0, R0, RZ, !P1 ;  /* 0x000000ff00007208 */ /* 0x000fe20004800000 */
[----:B------:R-:W-:Y:S01]  /*05c0*/  FFMA R30, R27, -0.015625, R9 ;  /* 0xbc8000001b1e7823 */ /* 0x000fe20000000009 */
[----:B------:R-:W-:-:S03]  /*05d0*/  FMUL R29, R28, R28 ;  /* 0x0000001c1c1d7220 */ /* 0x000fc60000400000 */
[----:B------:R-:W1:Y:S01]  /*05e0*/  SHFL.BFLY PT, R35, R0, 0x8, 0x1f ;  /* 0x0d001f0000237f89 */ /* 0x000e6200000e0000 */
[C---:B------:R-:W-:Y:S01]  /*05f0*/  FFMA R14, R27.reuse, -0.015625, R10 ;  /* 0xbc8000001b0e7823 */ /* 0x040fe2000000000a */
[----:B------:R-:W-:Y:S01]  /*0600*/  FFMA R29, R30, R30, R29 ;  /* 0x0000001e1e1d7223 */ /* 0x000fe2000000001d */
[----:B------:R-:W-:-:S03]  /*0610*/  FFMA R16, R27, -0.015625, R11 ;  /* 0xbc8000001b107823 */ /* 0x000fc6000000000b */
[----:B------:R-:W-:-:S04]  /*0620*/  FFMA R29, R14, R14, R29 ;  /* 0x0000000e0e1d7223 */ /* 0x000fc8000000001d */
[----:B------:R-:W-:-:S05]  /*0630*/  FFMA R29, R16, R16, R29 ;  /* 0x00000010101d7223 */ /* 0x000fca000000001d */
[----:B------:R-:W-:-:S05]  /*0640*/  FSEL R29, R29, RZ, !P2 ;  /* 0x000000ff1d1d7208 */ /* 0x000fca0005000000 */
        /* <DEDUP_REMOVED lines=9> */
[----:B-1----:R-:W-:Y:S01]  /*06e0*/  FADD R36, R37, R32 ;  /* 0x0000002025247221 */ /* 0x002fe20000000000 */
[----:B------:R-:W-:-:S05]  /*06f0*/  LEA R32, R15, UR4, 0x2 ;  /* 0x000000040f207c11 */ /* 0x000fca000f8e10ff */
[----:B------:R1:W-:Y:S04]  /*0700*/  STS [R32], R27 ;  /* 0x0000001b20007388 */ /* 0x0003e80000000800 */
[----:B------:R-:W-:Y:S01]  /*0710*/  STS [R32+0x40], R33 ;  /* 0x0000402120007388 */ /* 0x000fe20000000800 */
[----:B------:R-:W-:-:S04]  /*0720*/  LOP3.LUT R0, R31, 0x1f, RZ, 0xc0, !PT ;  /* 0x0000001f1f007812 */ /* 0x000fc800078ec0ff */
[----:B------:R-:W-:Y:S01]  /*0730*/  LEA R15, R0, UR4, 0x2 ;  /* 0x00000004000f7c11 */ /* 0x000fe2000f8e10ff */
[----:B------:R-:W-:Y:S01]  /*0740*/  BAR.SYNC.DEFER_BLOCKING 0x0 ;  /* 0x0000000000007b1d */ /* 0x000fe20000010000 */
[----:B--2---:R-:W-:-:S07]  /*0750*/  FADD R24, R35, R24 ;  /* 0x0000001823187221 */ /* 0x004fce0000000000 */
[----:B-1----:R-:W1:Y:S01]  /*0760*/  LDC.64 R26, c[0x0][0x228] ;  /* 0x00008a00ff1a7b82 */ /* 0x002e620000000a00 */
[----:B------:R-:W2:Y:S04]  /*0770*/  SHFL.BFLY PT, R35, R36, 0x1, 0x1f ;  /* 0x0c201f0024237f89 */ /* 0x000ea800000e0000 */
[----:B------:R-:W3:Y:S04]  /*0780*/  SHFL.BFLY PT, R29, R24, 0x1, 0x1f ;  /* 0x0c201f00181d7f89 */ /* 0x000ee800000e0000 */
[----:B------:R-:W-:Y:S01]  /*0790*/  LDS R0, [R15] ;  /* 0x000000000f007984 */ /* 0x000fe20000000800 */
[----:B--2---:R-:W-:Y:S01]  /*07a0*/  FADD R35, R36, R35 ;  /* 0x0000002324237221 */ /* 0x004fe20000000000 */
[----:B------:R-:W-:Y:S01]  /*07b0*/  BAR.SYNC.DEFER_BLOCKING 0x0 ;  /* 0x0000000000007b1d */ /* 0x000fe20000010000 */
[----:B---3--:R-:W-:-:S05]  /*07c0*/  FADD R34, R24, R29 ;  /* 0x0000001d18227221 */ /* 0x008fca0000000000 */
[----:B------:R-:W-:Y:S04]  /*07d0*/  STS [R32], R34 ;  /* 0x0000002220007388 */ /* 0x000fe80000000800 */
[----:B------:R-:W-:Y:S01]  /*07e0*/  STS [R32+0x40], R35 ;  /* 0x0000402320007388 */ /* 0x000fe20000000800 */
[----:B------:R-:W-:Y:S01]  /*07f0*/  BAR.SYNC.DEFER_BLOCKING 0x0 ;  /* 0x0000000000007b1d */ /* 0x000fe20000010000 */
[----:B------:R-:W-:-:S10]  /*0800*/  HFMA2.MMA R29, -RZ, RZ, 1.125, 0 ;  /* 0x3c800000ff1d7435 */ /* 0x000fd400000001ff */
[-C--:B------:R-:W-:Y:S01]  /*0810*/  FFMA R22, R35, R29.reuse, 9.9999997473787516356e-06 ;  /* 0x3727c5ac23167423 */ /* 0x080fe2000000001d */
[----:B------:R-:W-:Y:S01]  /*0820*/  FFMA R36, R34, R29, 9.9999997473787516356e-06 ;  /* 0x3727c5ac22247423 */ /* 0x000fe2000000001d */
[----:B------:R2:W3:Y:S03]  /*0830*/  LDS R24, [R15] ;  /* 0x000000000f187984 */ /* 0x0004e60000000800 */
[----:B------:R-:W2:Y:S08]  /*0840*/  MUFU.RSQ R33, R36 ;  /* 0x0000002400217308 */ /* 0x000eb00000001400 */
[----:B------:R-:W4:Y:S01]  /*0850*/  MUFU.RSQ R22, R22 ;  /* 0x0000001600167308 */ /* 0x000f220000001400 */
[----:B--2---:R-:W-:Y:S01]  /*0860*/  FMUL R15, R16, R33 ;  /* 0x00000021100f7220 */ /* 0x004fe20000400000 */
[----:B------:R-:W-:Y:S01]  /*0870*/  LOP3.LUT P0, RZ, R31, 0xe0, RZ, 0xc0, !PT ;  /* 0x000000e01fff7812 */ /* 0x000fe2000780c0ff */
[-C--:B----4-:R-:W-:Y:S01]  /*0880*/  FMUL R16, R23, R22.reuse ;  /* 0x0000001617107220 */ /* 0x090fe20000400000 */
[-C--:B------:R-:W-:Y:S01]  /*0890*/  FMUL R17, R17, R22.reuse ;  /* 0x0000001611117220 */ /* 0x080fe20000400000 */
[-C--:B------:R-:W-:Y:S01]  /*08a0*/  FMUL R18, R18, R22.reuse ;  /* 0x0000001612127220 */ /* 0x080fe20000400000 */
[----:B------:R-:W-:-:S02]  /*08b0*/  FMUL R19, R19, R22 ;  /* 0x0000001613137220 */ /* 0x000fc40000400000 */
[----:B------:R-:W2:Y:S01]  /*08c0*/  LDC.64 R22, c[0x0][0x230] ;  /* 0x00008c00ff167b82 */ /* 0x000ea20000000a00 */
[----:B------:R-:W-:Y:S01]  /*08d0*/  LOP3.LUT R31, R12, 0x1f, R31, 0xf8, !PT ;  /* 0x0000001f0c1f7812 */ /* 0x000fe200078ef81f */
[-C--:B------:R-:W-:Y:S01]  /*08e0*/  FMUL R12, R28, R33.reuse ;  /* 0x000000211c0c7220 */ /* 0x080fe20000400000 */
[-C--:B------:R-:W-:Y:S01]  /*08f0*/  FMUL R30, R30, R33.reuse ;  /* 0x000000211e1e7220 */ /* 0x080fe20000400000 */
[----:B------:R-:W-:Y:S01]  /*0900*/  FMUL R14, R14, R33 ;  /* 0x000000210e0e7220 */ /* 0x000fe20000400000 */
[----:B---3--:R-:W-:-:S03]  /*0910*/  FFMA R32, R24, R29, 9.9999997473787516356e-06 ;  /* 0x3727c5ac18207423 */ /* 0x008fc6000000001d */
[----:B------:R-:W3:Y:S01]  /*0920*/  LDC.64 R28, c[0x0][0x220] ;  /* 0x00008800ff1c7b82 */ /* 0x000ee20000000a00 */
[----:B------:R-:W-:Y:S02]  /*0930*/  FSETP.GEU.AND P3, PT, R15, RZ, PT ;  /* 0x000000ff0f00720b */ /* 0x000fe40003f6e000 */
[----:B------:R-:W-:Y:S01]  /*0940*/  FSETP.GEU.AND P4, PT, R14, RZ, PT ;  /* 0x000000ff0e00720b */ /* 0x000fe20003f8e000 */
[----:B------:R-:W4:Y:S01]  /*0950*/  MUFU.RSQ R32, R32 ;  /* 0x0000002000207308 */ /* 0x000f220000001400 */
[----:B------:R-:W-:Y:S02]  /*0960*/  FSETP.GEU.AND P6, PT, R30, RZ, PT ;  /* 0x000000ff1e00720b */ /* 0x000fe40003fce000 */
[----:B------:R-:W-:Y:S01]  /*0970*/  FSETP.GEU.AND P5, PT, R12, RZ, PT ;  /* 0x000000ff0c00720b */ /* 0x000fe20003fae000 */
[--C-:B-1----:R-:W-:Y:S01]  /*0980*/  IMAD.WIDE R24, R25, 0x4, R26.reuse ;  /* 0x0000000419187825 */ /* 0x102fe200078e021a */
[----:B------:R-:W-:Y:S02]  /*0990*/  ISETP.LT.AND P0, PT, R31, 0x800, !P0 ;  /* 0x000008001f00780c */ /* 0x000fe40004701270 */
[----:B------:R-:W-:Y:S01]  /*09a0*/  SEL R15, R15, RZ, P3 ;  /* 0x000000ff0f0f7207 */ /* 0x000fe20001800000 */
[----:B------:R-:W-:Y:S01]  /*09b0*/  IMAD.WIDE R26, R13, 0x4, R26 ;  /* 0x000000040d1a7825 */ /* 0x000fe200078e021a */
[----:B------:R-:W-:-:S02]  /*09c0*/  SEL R14, R14, RZ, P4 ;  /* 0x000000ff0e0e7207 */ /* 0x000fc40002000000 */
[----:B------:R-:W-:Y:S02]  /*09d0*/  SEL R13, R30, RZ, P6 ;  /* 0x000000ff1e0d7207 */ /* 0x000fe40003000000 */
[----:B------:R-:W-:Y:S02]  /*09e0*/  SEL R12, R12, RZ, P5 ;  /* 0x000000ff0c0c7207 */ /* 0x000fe40002800000 */
[----:B------:R-:W-:Y:S02]  /*09f0*/  FSETP.GEU.AND P3, PT, R19, RZ, PT ;  /* 0x000000ff1300720b */ /* 0x000fe40003f6e000 */
[----:B------:R-:W-:Y:S02]  /*0a00*/  FSETP.GEU.AND P4, PT, R18, RZ, PT ;  /* 0x000000ff1200720b */ /* 0x000fe40003f8e000 */
[----:B------:R-:W-:Y:S02]  /*0a10*/  FSETP.GEU.AND P6, PT, R17, RZ, PT ;  /* 0x000000ff1100720b */ /* 0x000fe40003fce000 */
[----:B------:R-:W-:Y:S01]  /*0a20*/  FSETP.GEU.AND P5, PT, R16, RZ, PT ;  /* 0x000000ff1000720b */ /* 0x000fe20003fae000 */
[----:B--2---:R-:W-:Y:S01]  /*0a30*/  IMAD.WIDE R22, R31, 0x4, R22 ;  /* 0x000000041f167825 */ /* 0x004fe200078e0216 */
[----:B------:R-:W-:-:S02]  /*0a40*/  SEL R19, R19, RZ, P3 ;  /* 0x000000ff13137207 */ /* 0x000fc40001800000 */
[----:B------:R-:W-:Y:S02]  /*0a50*/  SEL R18, R18, RZ, P4 ;  /* 0x000000ff12127207 */ /* 0x000fe40002000000 */
[----:B------:R-:W-:Y:S02]  /*0a60*/  SEL R17, R17, RZ, P6 ;  /* 0x000000ff11117207 */ /* 0x000fe40003000000 */
[----:B------:R-:W-:Y:S01]  /*0a70*/  SEL R16, R16, RZ, P5 ;  /* 0x000000ff10107207 */ /* 0x000fe20002800000 */
[----:B------:R1:W-:Y:S04]  /*0a80*/  @!P2 STG.E.128 desc[UR6][R20.64], R8 ;  /* 0x000000081400a986 */ /* 0x0003e8000c101d06 */
[----:B------:R1:W-:Y:S04]  /*0a90*/  @!P1 STG.E.128 desc[UR6][R2.64], R4 ;  /* 0x0000000402009986 */ /* 0x0003e8000c101d06 */
[----:B------:R1:W-:Y:S04]  /*0aa0*/  @!P2 STG.E.128 desc[UR6][R24.64], R12 ;  /* 0x0000000c1800a986 */ /* 0x0003e8000c101d06 */
[----:B------:R1:W-:Y:S01]  /*0ab0*/  @!P1 STG.E.128 desc[UR6][R26.64], R16 ;  /* 0x000000101a009986 */ /* 0x0003e2000c101d06 */
[----:B---3--:R-:W-:-:S03]  /*0ac0*/  IMAD.WIDE R28, R31, 0x4, R28 ;  /* 0x000000041f1c7825 */ /* 0x008fc600078e021c */
[----:B----4-:R1:W-:Y:S01]  /*0ad0*/  @P0 STG.E desc[UR6][R22.64], R32 ;  /* 0x0000002016000986 */ /* 0x0103e2000c101906 */
[----:B------:R-:W-:Y:S05]  /*0ae0*/  @!P0 EXIT ;  /* 0x000000000000894d */ /* 0x000fea0003800000 */
[----:B-1----:R-:W-:-:S05]  /*0af0*/  FMUL R3, R0, 0.015625 ;  /* 0x3c80000000037820 */ /* 0x002fca0000400000 */
[----:B------:R-:W-:Y:S01]  /*0b00*/  STG.E desc[UR6][R28.64], R3 ;  /* 0x000000031c007986 */ /* 0x000fe2000c101906 */
[----:B------:R-:W-:Y:S05]  /*0b10*/  EXIT ;  /* 0x000000000000794d */ /* 0x000fea0003800000 */
.L_x_0:
[----:B------:R-:W-:-:S00]  /*0b20*/  BRA `(.L_x_0) ;  /* 0xfffffffc00fc7947 */ /* 0x000fc0000383ffff */
[----:B------:R-:W-:-:S00]  /*0b30*/  NOP ;  /* 0x0000000000007918 */ /* 0x000fc00000000000 */
        /* <DEDUP_REMOVED lines=12> */
.L_x_1:


//--------------------- .nv.global.init           --------------------------
	.section	.nv.global.init,"aw",@progbits
.nv.global.init:
	.type		_$_str,@object
	.size		_$_str,(.L_0 - _$_str)
_$_str:
        /*0000*/ 	.byte	0x5f, 0x5f, 0x43, 0x55, 0x44, 0x41, 0x5f, 0x46, 0x54, 0x5a, 0x00
.L_0:


//--------------------- .nv.shared.triton_per_fused__native_batch_norm_legit_convolution_relu_29 --------------------------
	.section	.nv.shared.triton_per_fused__native_batch_norm_legit_convolution_relu_29,"aw",@nobits
	.sectionflags	@""
	.align	16
	.zero		1024


//--------------------- .nv.constant0.triton_per_fused__native_batch_norm_legit_convolution_relu_29 --------------------------
	.section	.nv.constant0.triton_per_fused__native_batch_norm_legit_convolution_relu_29,"a",@progbits
	.sectionflags	@""
	.align	4
.nv.constant0.triton_per_fused__native_batch_norm_legit_convolution_relu_29:
	.zero		576
